//
// Generated by NVIDIA NVVM Compiler
//
// Compiler Build ID: CL-36424714
// Cuda compilation tools, release 13.0, V13.0.88
// Based on NVVM 20.0.0
//

.version 9.0
.target sm_100
.address_size 64

	// .globl	_Z27multiplicacionV_kernel_cudaPf
.const .align 4 .u32 d_n = 102400;
.const .align 4 .u32 d_c = 9;

.visible .entry _Z27multiplicacionV_kernel_cudaPf(
	.param .u64 .ptr .align 1 _Z27multiplicacionV_kernel_cudaPf_param_0
)
{
	.reg .pred 	%p<2>;
	.reg .b32 	%r<6>;
	.reg .b32 	%f<4>;
	.reg .b64 	%rd<7>;

	ld.param.u64 	%rd2, [_Z27multiplicacionV_kernel_cudaPf_param_0];
	mov.u32 	%r1, %ctaid.x;
	mov.u32 	%r2, %ntid.x;
	mov.u32 	%r3, %tid.x;
	mad.lo.s32 	%r4, %r1, %r2, %r3;
	cvt.u64.u32 	%rd1, %r4;
	ld.const.s32 	%rd3, [d_n];
	setp.ge.u64 	%p1, %rd1, %rd3;
	@%p1 bra 	$L__BB0_2;
	cvta.to.global.u64 	%rd4, %rd2;
	shl.b64 	%rd5, %rd1, 2;
	add.s64 	%rd6, %rd4, %rd5;
	ld.global.f32 	%f1, [%rd6];
	ld.const.u32 	%r5, [d_c];
	cvt.rn.f32.s32 	%f2, %r5;
	mul.f32 	%f3, %f1, %f2;
	st.global.f32 	[%rd6], %f3;
$L__BB0_2:
	ret;

}


// ===== COMPILED SASS (sm_100) =====

	.target	sm_100

	.elftype	@"ET_EXEC"


//--------------------- .note.nv.tkinfo           --------------------------
	.section	.note.nv.tkinfo,"",@"SHT_NOTE"
	.sectionflags	@"SHF_NOTE_NV_TKINFO"
	.tkinfo
        /*0018*/ 	.word	0x00000002
        /*0030*/ 	.string	""
        /*0030*/ 	.string	"ptxas"
        /*0030*/ 	.string	"Cuda compilation tools, release 13.0, V13.0.88"
        /*0030*/ 	.string	"Build cuda_13.0.r13.0/compiler.36424714_0"
        /*0030*/ 	.string	"-arch sm_100 -m 64 "



//--------------------- .note.nv.cuinfo           --------------------------
	.section	.note.nv.cuinfo,"",@"SHT_NOTE"
	.sectionflags	@"SHF_NOTE_NV_CUINFO"
        /*0018*/ 	.short	0x0002
        /*001a*/ 	.short	0x0064
        /*001c*/ 	.short	0x0082
	.zero		2


//--------------------- .nv.info                  --------------------------
	.section	.nv.info,"",@"SHT_CUDA_INFO"
	.align	4


	//----- nvinfo : EIATTR_REGCOUNT
	.align		4
        /*0000*/ 	.byte	0x04, 0x2f
        /*0002*/ 	.short	(.L_3 - .L_2)
	.align		4
.L_2:
        /*0004*/ 	.word	index@(_Z27multiplicacionV_kernel_cudaPf)
        /*0008*/ 	.word	0x00000008


	//----- nvinfo : EIATTR_FRAME_SIZE
	.align		4
.L_3:
        /*000c*/ 	.byte	0x04, 0x11
        /*000e*/ 	.short	(.L_5 - .L_4)
	.align		4
.L_4:
        /*0010*/ 	.word	index@(_Z27multiplicacionV_kernel_cudaPf)
        /*0014*/ 	.word	0x00000000


	//----- nvinfo : EIATTR_MIN_STACK_SIZE
	.align		4
.L_5:
        /*0018*/ 	.byte	0x04, 0x12
        /*001a*/ 	.short	(.L_7 - .L_6)
	.align		4
.L_6:
        /*001c*/ 	.word	index@(_Z27multiplicacionV_kernel_cudaPf)
        /*0020*/ 	.word	0x00000000
.L_7:


//--------------------- .nv.compat                --------------------------
	.section	.nv.compat,"",@"SHT_CUDA_COMPAT_INFO"
	.align	4
        /*0000*/ 	.byte	0x02, 0x09, 0x00, 0x00, 0x02, 0x02, 0x01, 0x00, 0x02, 0x05, 0x05, 0x00, 0x03, 0x07, 0x01, 0x01
        /*0010*/ 	.byte	0x02, 0x03, 0x00, 0x00, 0x02, 0x06, 0x01, 0x00, 0x04, 0x0b, 0x08, 0x00, 0x09, 0x00, 0x00, 0x00
        /*0020*/ 	.byte	0x00, 0x00, 0x00, 0x00


//--------------------- .nv.info._Z27multiplicacionV_kernel_cudaPf --------------------------
	.section	.nv.info._Z27multiplicacionV_kernel_cudaPf,"",@"SHT_CUDA_INFO"
	.sectionflags	@""
	.align	4


	//----- nvinfo : EIATTR_CUDA_API_VERSION
	.align		4
        /*0000*/ 	.byte	0x04, 0x37
        /*0002*/ 	.short	(.L_9 - .L_8)
.L_8:
        /*0004*/ 	.word	0x00000082


	//----- nvinfo : EIATTR_KPARAM_INFO
	.align		4
.L_9:
        /*0008*/ 	.byte	0x04, 0x17
        /*000a*/ 	.short	(.L_11 - .L_10)
.L_10:
        /*000c*/ 	.word	0x00000000
        /*0010*/ 	.short	0x0000
        /*0012*/ 	.short	0x0000
        /*0014*/ 	.byte	0x00, 0xf5, 0x21, 0x00


	//----- nvinfo : EIATTR_SPARSE_MMA_MASK
	.align		4
.L_11:
        /*0018*/ 	.byte	0x03, 0x50
        /*001a*/ 	.short	0x0000


	//----- nvinfo : EIATTR_MAXREG_COUNT
	.align		4
        /*001c*/ 	.byte	0x03, 0x1b
        /*001e*/ 	.short	0x00ff


	//----- nvinfo : EIATTR_MERCURY_ISA_VERSION
	.align		4
        /*0020*/ 	.byte	0x03, 0x5f
        /*0022*/ 	.short	0x0101


	//----- nvinfo : EIATTR_VRC_CTA_INIT_COUNT
	.align		4
        /*0024*/ 	.byte	0x02, 0x4a
	.zero		1
	.zero		1


	//----- nvinfo : EIATTR_EXIT_INSTR_OFFSETS
	.align		4
        /*0028*/ 	.byte	0x04, 0x1c
        /*002a*/ 	.short	(.L_13 - .L_12)


	//   ....[0]....
.L_12:
        /*002c*/ 	.word	0x00000090


	//   ....[1]....
        /*0030*/ 	.word	0x00000130


	//----- nvinfo : EIATTR_CBANK_PARAM_SIZE
	.align		4
.L_13:
        /*0034*/ 	.byte	0x03, 0x19
        /*0036*/ 	.short	0x0008


	//----- nvinfo : EIATTR_PARAM_CBANK
	.align		4
        /*0038*/ 	.byte	0x04, 0x0a
        /*003a*/ 	.short	(.L_15 - .L_14)
	.align		4
.L_14:
        /*003c*/ 	.word	index@(.nv.constant0._Z27multiplicacionV_kernel_cudaPf)
        /*0040*/ 	.short	0x0380
        /*0042*/ 	.short	0x0008


	//----- nvinfo : EIATTR_SW_WAR
	.align		4
.L_15:
        /*0044*/ 	.byte	0x04, 0x36
        /*0046*/ 	.short	(.L_17 - .L_16)
.L_16:
        /*0048*/ 	.word	0x00000008
.L_17:


//--------------------- .nv.callgraph             --------------------------
	.section	.nv.callgraph,"",@"SHT_CUDA_CALLGRAPH"
	.align	4
	.sectionentsize	8
	.align		4
        /*0000*/ 	.word	0x00000000
	.align		4
        /*0004*/ 	.word	0xffffffff
	.align		4
        /*0008*/ 	.word	0x00000000
	.align		4
        /*000c*/ 	.word	0xfffffffe
	.align		4
        /*0010*/ 	.word	0x00000000
	.align		4
        /*0014*/ 	.word	0xfffffffd
	.align		4
        /*0018*/ 	.word	0x00000000
	.align		4
        /*001c*/ 	.word	0xfffffffc


//--------------------- .nv.constant3             --------------------------
	.section	.nv.constant3,"a",@progbits
	.align	4
.nv.constant3:
	.type		d_n,@object
	.size		d_n,(d_c - d_n)
d_n:
        /*0000*/ 	.byte	0x00, 0x90, 0x01, 0x00
	.type		d_c,@object
	.size		d_c,(.L_1 - d_c)
d_c:
        /*0004*/ 	.byte	0x09, 0x00, 0x00, 0x00
.L_1:


//--------------------- .text._Z27multiplicacionV_kernel_cudaPf --------------------------
	.section	.text._Z27multiplicacionV_kernel_cudaPf,"ax",@progbits
	.align	128
        .global         _Z27multiplicacionV_kernel_cudaPf
        .type           _Z27multiplicacionV_kernel_cudaPf,@function
        .size           _Z27multiplicacionV_kernel_cudaPf,(.L_x_1 - _Z27multiplicacionV_kernel_cudaPf)
        .other          _Z27multiplicacionV_kernel_cudaPf,@"STO_CUDA_ENTRY STV_DEFAULT"
_Z27multiplicacionV_kernel_cudaPf:
.text._Z27multiplicacionV_kernel_cudaPf:
[----:B------:R-:W-:Y:S01]  /*0000*/  LDC R1, c[0x0][0x37c] ;  /* 0x0000df00ff017b82 */ /* 0x000fe20000000800 */
[----:B------:R-:W0:Y:S07]  /*0010*/  S2R R3, SR_TID.X ;  /* 0x0000000000037919 */ /* 0x000e2e0000002100 */
[----:B------:R-:W0:Y:S01]  /*0020*/  S2UR UR4, SR_CTAID.X ;  /* 0x00000000000479c3 */ /* 0x000e220000002500 */
[----:B------:R-:W1:Y:S07]  /*0030*/  LDCU UR5, c[0x3][URZ] ;  /* 0x00c00000ff0577ac */ /* 0x000e6e0008000800 */
[----:B------:R-:W0:Y:S02]  /*0040*/  LDC R0, c[0x0][0x360] ;  /* 0x0000d800ff007b82 */ /* 0x000e240000000800 */
[----:B0-----:R-:W-:Y:S01]  /*0050*/  IMAD R0, R0, UR4, R3 ;  /* 0x0000000400007c24 */ /* 0x001fe2000f8e0203 */
[----:B-1----:R-:W-:-:S04]  /*0060*/  USHF.R.S32.HI UR4, URZ, 0x1f, UR5 ;  /* 0x0000001fff047899 */ /* 0x002fc80008011405 */
[----:B------:R-:W-:-:S04]  /*0070*/  ISETP.GE.U32.AND P0, PT, R0, UR5, PT ;  /* 0x0000000500007c0c */ /* 0x000fc8000bf06070 */
[----:B------:R-:W-:-:S13]  /*0080*/  ISETP.GE.U32.AND.EX P0, PT, RZ, UR4, PT, P0 ;  /* 0x00000004ff007c0c */ /* 0x000fda000bf06100 */
[----:B------:R-:W-:Y:S05]  /*0090*/  @P0 EXIT ;  /* 0x000000000000094d */ /* 0x000fea0003800000 */
[----:B------:R-:W0:Y:S01]  /*00a0*/  LDCU.64 UR6, c[0x0][0x380] ;  /* 0x00007000ff0677ac */ /* 0x000e220008000a00 */
[----:B------:R-:W1:Y:S01]  /*00b0*/  LDCU.64 UR4, c[0x0][0x358] ;  /* 0x00006b00ff0477ac */ /* 0x000e620008000a00 */
[C---:B0-----:R-:W-:Y:S01]  /*00c0*/  LEA R2, P0, R0.reuse, UR6, 0x2 ;  /* 0x0000000600027c11 */ /* 0x041fe2000f8010ff */
[----:B------:R-:W0:Y:S03]  /*00d0*/  LDCU UR6, c[0x3][0x4] ;  /* 0x00c00080ff0677ac */ /* 0x000e260008000800 */
[----:B------:R-:W-:-:S05]  /*00e0*/  LEA.HI.X R3, R0, UR7, RZ, 0x2, P0 ;  /* 0x0000000700037c11 */ /* 0x000fca00080f14ff */
[----:B-1----:R-:W2:Y:S01]  /*00f0*/  LDG.E R0, desc[UR4][R2.64] ;  /* 0x0000000402007981 */ /* 0x002ea2000c1e1900 */
[----:B0-----:R-:W-:-:S05]  /*0100*/  I2FP.F32.S32 R5, UR6 ;  /* 0x0000000600057c45 */ /* 0x001fca0008201400 */
[----:B--2---:R-:W-:-:S05]  /*0110*/  FMUL R5, R0, R5 ;  /* 0x0000000500057220 */ /* 0x004fca0000400000 */
[----:B------:R-:W-:Y:S01]  /*0120*/  STG.E desc[UR4][R2.64], R5 ;  /* 0x0000000502007986 */ /* 0x000fe2000c101904 */
[----:B------:R-:W-:Y:S05]  /*0130*/  EXIT ;  /* 0x000000000000794d */ /* 0x000fea0003800000 */
.L_x_0:
[----:B------:R-:W-:-:S00]  /*0140*/  BRA `(.L_x_0) ;  /* 0xfffffffc00fc7947 */ /* 0x000fc0000383ffff */
[----:B------:R-:W-:-:S00]  /*0150*/  NOP ;  /* 0x0000000000007918 */ /* 0x000fc00000000000 */
        /* <DEDUP_REMOVED lines=10> */
.L_x_1:


//--------------------- .nv.shared.reserved.0     --------------------------
	.section	.nv.shared.reserved.0,"aw",@nobits
	.weak		__nv_reservedSMEM_offset_0_alias
	.size		__nv_reservedSMEM_offset_0_alias, 0, 64
	.other		__nv_reservedSMEM_offset_0_alias,@"STO_CUDA_RESERVED_SHARED STV_DEFAULT"
__nv_reservedSMEM_offset_0_alias:
	.zero		0
	.zero		64


//--------------------- .nv.constant0._Z27multiplicacionV_kernel_cudaPf --------------------------
	.section	.nv.constant0._Z27multiplicacionV_kernel_cudaPf,"a",@progbits
	.sectionflags	@""
	.align	4
.nv.constant0._Z27multiplicacionV_kernel_cudaPf:
	.zero		904


//--------------------- SYMBOLS --------------------------

	.type		.nv.reservedSmem.offset0,@object
	.size		.nv.reservedSmem.offset0,0x4
